	.headerflags	@"EF_CUDA_TEXMODE_UNIFIED EF_CUDA_64BIT_ADDRESS EF_CUDA_ACCELERATORS EF_CUDA_SM90 EF_CUDA_VIRTUAL_SM(EF_CUDA_SM90)"
	.elftype	@"ET_EXEC"


//--------------------- .nv.info                  --------------------------
	.section	.nv.info,"",@"SHT_CUDA_INFO"
	.align	4


	//----- nvinfo : EIATTR_REGCOUNT
	.align		4
        /*0000*/ 	.byte	0x04, 0x2f
        /*0002*/ 	.short	(.L_1 - .L_0)
	.align		4
.L_0:
        /*0004*/ 	.word	index@(triton_poi_fused_21)
        /*0008*/ 	.word	0x00000020


	//----- nvinfo : EIATTR_MIN_STACK_SIZE
	.align		4
.L_1:
        /*000c*/ 	.byte	0x04, 0x12
        /*000e*/ 	.short	(.L_3 - .L_2)
	.align		4
.L_2:
        /*0010*/ 	.word	index@(triton_poi_fused_21)
        /*0014*/ 	.word	0x00000000


	//----- nvinfo : EIATTR_FRAME_SIZE
	.align		4
.L_3:
        /*0018*/ 	.byte	0x04, 0x11
        /*001a*/ 	.short	(.L_5 - .L_4)
	.align		4
.L_4:
        /*001c*/ 	.word	index@(triton_poi_fused_21)
        /*0020*/ 	.word	0x00000000


	//----- nvinfo : EIATTR_MIN_STACK_SIZE
	.align		4
.L_5:
        /*0024*/ 	.byte	0x04, 0x12
        /*0026*/ 	.short	(.L_7 - .L_6)
	.align		4
.L_6:
        /*0028*/ 	.word	index@(triton_poi_fused_21)
        /*002c*/ 	.word	0x00000000
.L_7:


//--------------------- .nv.info.triton_poi_fused_21 --------------------------
	.section	.nv.info.triton_poi_fused_21,"",@"SHT_CUDA_INFO"
	.sectionflags	@""
	.align	4


	//----- nvinfo : EIATTR_CUDA_API_VERSION
	.align		4
        /*0000*/ 	.byte	0x04, 0x37
        /*0002*/ 	.short	(.L_9 - .L_8)
.L_8:
        /*0004*/ 	.word	0x0000007c


	//----- nvinfo : EIATTR_KPARAM_INFO
	.align		4
.L_9:
        /*0008*/ 	.byte	0x04, 0x17
        /*000a*/ 	.short	(.L_11 - .L_10)
.L_10:
        /*000c*/ 	.word	0x00000000
        /*0010*/ 	.short	0x0003
        /*0012*/ 	.short	0x0014
        /*0014*/ 	.byte	0x00, 0xf0, 0x11, 0x00


	//----- nvinfo : EIATTR_KPARAM_INFO
	.align		4
.L_11:
        /*0018*/ 	.byte	0x04, 0x17
        /*001a*/ 	.short	(.L_13 - .L_12)
.L_12:
        /*001c*/ 	.word	0x00000000
        /*0020*/ 	.short	0x0002
        /*0022*/ 	.short	0x0010
        /*0024*/ 	.byte	0x00, 0xf0, 0x11, 0x00


	//----- nvinfo : EIATTR_KPARAM_INFO
	.align		4
.L_13:
        /*0028*/ 	.byte	0x04, 0x17
        /*002a*/ 	.short	(.L_15 - .L_14)
.L_14:
        /*002c*/ 	.word	0x00000000
        /*0030*/ 	.short	0x0001
        /*0032*/ 	.short	0x0008
        /*0034*/ 	.byte	0x00, 0xf4, 0x21, 0x00


	//----- nvinfo : EIATTR_KPARAM_INFO
	.align		4
.L_15:
        /*0038*/ 	.byte	0x04, 0x17
        /*003a*/ 	.short	(.L_17 - .L_16)
.L_16:
        /*003c*/ 	.word	0x00000000
        /*0040*/ 	.short	0x0000
        /*0042*/ 	.short	0x0000
        /*0044*/ 	.byte	0x00, 0xf4, 0x21, 0x00


	//----- nvinfo : EIATTR_SPARSE_MMA_MASK
	.align		4
.L_17:
        /*0048*/ 	.byte	0x03, 0x50
        /*004a*/ 	.short	0x0000


	//----- nvinfo : EIATTR_MAXREG_COUNT
	.align		4
        /*004c*/ 	.byte	0x03, 0x1b
        /*004e*/ 	.short	0x00ff


	//----- nvinfo : EIATTR_EXIT_INSTR_OFFSETS
	.align		4
        /*0050*/ 	.byte	0x04, 0x1c
        /*0052*/ 	.short	(.L_19 - .L_18)


	//   ....[0]....
.L_18:
        /*0054*/ 	.word	0x000005b0


	//   ....[1]....
        /*0058*/ 	.word	0x00000600


	//----- nvinfo : EIATTR_REQNTID
	.align		4
.L_19:
        /*005c*/ 	.byte	0x04, 0x10
        /*005e*/ 	.short	(.L_21 - .L_20)
.L_20:
        /*0060*/ 	.word	0x00000080
        /*0064*/ 	.word	0x00000001
        /*0068*/ 	.word	0x00000001


	//----- nvinfo : EIATTR_CBANK_PARAM_SIZE
	.align		4
.L_21:
        /*006c*/ 	.byte	0x03, 0x19
        /*006e*/ 	.short	0x0018


	//----- nvinfo : EIATTR_PARAM_CBANK
	.align		4
        /*0070*/ 	.byte	0x04, 0x0a
        /*0072*/ 	.short	(.L_23 - .L_22)
	.align		4
.L_22:
        /*0074*/ 	.word	index@(.nv.constant0.triton_poi_fused_21)
        /*0078*/ 	.short	0x0210
        /*007a*/ 	.short	0x0018


	//----- nvinfo : EIATTR_SW_WAR
	.align		4
.L_23:
        /*007c*/ 	.byte	0x04, 0x36
        /*007e*/ 	.short	(.L_25 - .L_24)
.L_24:
        /*0080*/ 	.word	0x00000008
.L_25:


//--------------------- .nv.callgraph             --------------------------
	.section	.nv.callgraph,"",@"SHT_CUDA_CALLGRAPH"
	.align	4
	.sectionentsize	8
	.align		4
        /*0000*/ 	.word	0x00000000
	.align		4
        /*0004*/ 	.word	0xffffffff
	.align		4
        /*0008*/ 	.word	0x00000000
	.align		4
        /*000c*/ 	.word	0xfffffffe
	.align		4
        /*0010*/ 	.word	0x00000000
	.align		4
        /*0014*/ 	.word	0xfffffffd
	.align		4
        /*0018*/ 	.word	0x00000000
	.align		4
        /*001c*/ 	.word	0xfffffffc


//--------------------- .text.triton_poi_fused_21 --------------------------
	.section	.text.triton_poi_fused_21,"ax",@progbits
	.sectionflags	@"SHF_BARRIERS=1"
	.align	128
        .global         triton_poi_fused_21
        .type           triton_poi_fused_21,@function
        .size           triton_poi_fused_21,(.L_x_1 - triton_poi_fused_21)
        .other          triton_poi_fused_21,@"STO_CUDA_ENTRY STV_DEFAULT"
triton_poi_fused_21:
.text.triton_poi_fused_21:
[----:B------:R-:W0:Y:S01]  /*0000*/  LDC R1, c[0x0][0x28] ;  /* 0x00000a00ff017b82 */ /* 0x000e220000000800 */
[----:B------:R-:W1:Y:S07]  /*0010*/  S2R R21, SR_TID.X ;  /* 0x0000000000157919 */ /* 0x000e6e0000002100 */
[----:B------:R-:W2:Y:S01]  /*0020*/  LDC.64 R18, c[0x0][0x210] ;  /* 0x00008400ff127b82 */ /* 0x000ea20000000a00 */
[----:B------:R-:W3:Y:S01]  /*0030*/  S2R R0, SR_CTAID.X ;  /* 0x0000000000007919 */ /* 0x000ee20000002500 */
[----:B------:R-:W4:Y:S01]  /*0040*/  S2R R16, SR_CTAID.Y ;  /* 0x0000000000107919 */ /* 0x000f220000002600 */
[----:B------:R-:W-:Y:S01]  /*0050*/  HFMA2.MMA R28, -RZ, RZ, 0, 0 ;  /* 0x00000000ff1c7435 */ /* 0x000fe200000001ff */
[----:B------:R-:W-:Y:S01]  /*0060*/  ULDC.64 UR6, c[0x0][0x208] ;  /* 0x0000820000067ab9 */ /* 0x000fe20000000a00 */
[----:B-1----:R-:W-:Y:S01]  /*0070*/  SHF.R.U32.HI R17, RZ, 0x4, R21 ;  /* 0x00000004ff117819 */ /* 0x002fe20000011615 */
[----:B---3--:R-:W-:-:S03]  /*0080*/  IMAD.SHL.U32 R0, R0, 0x10, RZ ;  /* 0x0000001000007824 */ /* 0x008fc600078e00ff */
[----:B------:R-:W-:Y:S01]  /*0090*/  SGXT.U32 R17, R17, 0x3 ;  /* 0x000000031111781a */ /* 0x000fe20000000000 */
[----:B----4-:R-:W-:Y:S01]  /*00a0*/  IMAD.SHL.U32 R16, R16, 0x40, RZ ;  /* 0x0000004010107824 */ /* 0x010fe200078e00ff */
[----:B------:R-:W-:-:S04]  /*00b0*/  LOP3.LUT R10, R0, 0xf, R21, 0xf8, !PT ;  /* 0x0000000f000a7812 */ /* 0x000fc800078ef815 */
[----:B------:R-:W-:Y:S02]  /*00c0*/  LOP3.LUT R2, R16, R17, RZ, 0xfc, !PT ;  /* 0x0000001110027212 */ /* 0x000fe400078efcff */
[----:B------:R-:W-:Y:S02]  /*00d0*/  LOP3.LUT R3, R16, 0x8, R17, 0xfe, !PT ;  /* 0x0000000810037812 */ /* 0x000fe400078efe11 */
[----:B------:R-:W-:Y:S01]  /*00e0*/  LOP3.LUT R4, R16, 0x10, R17, 0xfe, !PT ;  /* 0x0000001010047812 */ /* 0x000fe200078efe11 */
[--C-:B------:R-:W-:Y:S01]  /*00f0*/  IMAD R11, R2, 0x9, R10.reuse ;  /* 0x00000009020b7824 */ /* 0x100fe200078e020a */
        /* <DEDUP_REMOVED lines=10> */
[----:B------:R-:W-:Y:S01]  /*01a0*/  ISETP.GE.AND P0, PT, R10, 0x9, PT ;  /* 0x000000090a00780c */ /* 0x000fe20003f06270 */
[----:B------:R-:W-:-:S02]  /*01b0*/  IMAD R29, R8, 0x9, R10 ;  /* 0x00000009081d7824 */ /* 0x000fc400078e020a */
[----:B------:R-:W-:Y:S02]  /*01c0*/  IMAD R20, R9, 0x9, R10 ;  /* 0x0000000909147824 */ /* 0x000fe400078e020a */
[----:B--2---:R-:W-:-:S04]  /*01d0*/  IMAD.WIDE R2, R11, 0x4, R18 ;  /* 0x000000040b027825 */ /* 0x004fc800078e0212 */
[----:B------:R-:W-:-:S04]  /*01e0*/  IMAD.WIDE R4, R13, 0x4, R18 ;  /* 0x000000040d047825 */ /* 0x000fc800078e0212 */
[----:B------:R-:W-:-:S04]  /*01f0*/  IMAD.WIDE R6, R15, 0x4, R18 ;  /* 0x000000040f067825 */ /* 0x000fc800078e0212 */
[----:B------:R-:W-:Y:S01]  /*0200*/  IMAD.WIDE R8, R23, 0x4, R18 ;  /* 0x0000000417087825 */ /* 0x000fe200078e0212 */
[----:B------:R-:W-:-:S03]  /*0210*/  CS2R R22, SRZ ;  /* 0x0000000000167805 */ /* 0x000fc6000001ff00 */
[--C-:B------:R-:W-:Y:S01]  /*0220*/  IMAD.WIDE R10, R25, 0x4, R18.reuse ;  /* 0x00000004190a7825 */ /* 0x100fe200078e0212 */
[----:B------:R-:W-:Y:S02]  /*0230*/  CS2R R24, SRZ ;  /* 0x0000000000187805 */ /* 0x000fe4000001ff00 */
[----:B------:R1:W2:Y:S01]  /*0240*/  @!P0 LDG.E.EL R23, desc[UR6][R2.64] ;  /* 0x0000000602178981 */ /* 0x0002a2000c2e1900 */
[--C-:B------:R-:W-:Y:S01]  /*0250*/  IMAD.WIDE R12, R27, 0x4, R18.reuse ;  /* 0x000000041b0c7825 */ /* 0x100fe200078e0212 */
[----:B------:R-:W-:Y:S02]  /*0260*/  CS2R R26, SRZ ;  /* 0x00000000001a7805 */ /* 0x000fe4000001ff00 */
[----:B------:R-:W3:Y:S01]  /*0270*/  @!P0 LDG.E.EL R24, desc[UR6][R4.64] ;  /* 0x0000000604188981 */ /* 0x000ee2000c2e1900 */
[----:B------:R-:W-:-:S03]  /*0280*/  IMAD.WIDE R14, R29, 0x4, R18 ;  /* 0x000000041d0e7825 */ /* 0x000fc600078e0212 */
[----:B------:R4:W5:Y:S01]  /*0290*/  @!P0 LDG.E.EL R22, desc[UR6][R8.64] ;  /* 0x0000000608168981 */ /* 0x000962000c2e1900 */
[----:B------:R-:W-:-:S03]  /*02a0*/  IMAD.WIDE R18, R20, 0x4, R18 ;  /* 0x0000000414127825 */ /* 0x000fc600078e0212 */
[----:B------:R1:W5:Y:S01]  /*02b0*/  @!P0 LDG.E.EL R25, desc[UR6][R10.64] ;  /* 0x000000060a198981 */ /* 0x000362000c2e1900 */
[----:B------:R-:W-:-:S03]  /*02c0*/  IMAD.MOV.U32 R20, RZ, RZ, RZ ;  /* 0x000000ffff147224 */ /* 0x000fc600078e00ff */
[----:B------:R-:W5:Y:S04]  /*02d0*/  @!P0 LDG.E.EL R28, desc[UR6][R12.64] ;  /* 0x000000060c1c8981 */ /* 0x000f68000c2e1900 */
[----:B------:R-:W5:Y:S04]  /*02e0*/  @!P0 LDG.E.EL R20, desc[UR6][R6.64] ;  /* 0x0000000606148981 */ /* 0x000f68000c2e1900 */
[----:B------:R-:W5:Y:S04]  /*02f0*/  @!P0 LDG.E.EL R27, desc[UR6][R14.64] ;  /* 0x000000060e1b8981 */ /* 0x000f68000c2e1900 */
[----:B------:R-:W5:Y:S01]  /*0300*/  @!P0 LDG.E.EL R26, desc[UR6][R18.64] ;  /* 0x00000006121a8981 */ /* 0x000f62000c2e1900 */
[----:B------:R-:W4:Y:S01]  /*0310*/  S2UR UR5, SR_CgaCtaId ;  /* 0x00000000000579c3 */ /* 0x000f220000008800 */
[----:B-1----:R-:W-:Y:S01]  /*0320*/  IMAD.SHL.U32 R2, R21, 0x40, RZ ;  /* 0x0000004015027824 */ /* 0x002fe200078e00ff */
[----:B------:R-:W-:-:S04]  /*0330*/  UMOV UR4, 0x400 ;  /* 0x0000040000047882 */ /* 0x000fc80000000000 */
[----:B------:R-:W-:-:S04]  /*0340*/  LOP3.LUT R2, R2, 0x3c0, RZ, 0xc0, !PT ;  /* 0x000003c002027812 */ /* 0x000fc800078ec0ff */
[----:B------:R-:W-:Y:S01]  /*0350*/  LOP3.LUT R3, R2, R17, RZ, 0xfc, !PT ;  /* 0x0000001102037212 */ /* 0x000fe200078efcff */
[----:B0---4-:R-:W-:-:S06]  /*0360*/  UPRMT UR4, UR5, 0x654, UR4 ;  /* 0x0000065405047896 */ /* 0x011fcc0008000004 */
[----:B------:R-:W-:-:S05]  /*0370*/  LEA.HI R2, R2, UR4, RZ, 0x1e ;  /* 0x0000000402027c11 */ /* 0x000fca000f8ff0ff */
[----:B------:R-:W-:Y:S01]  /*0380*/  IMAD R29, R3, 0x4, R2 ;  /* 0x00000004031d7824 */ /* 0x000fe200078e0202 */
[C---:B------:R-:W-:Y:S02]  /*0390*/  LOP3.LUT R2, R21.reuse, 0x70, RZ, 0xc0, !PT ;  /* 0x0000007015027812 */ /* 0x040fe400078ec0ff */
[----:B------:R-:W-:-:S03]  /*03a0*/  SHF.L.U32 R21, R21, 0x2, RZ ;  /* 0x0000000215157819 */ /* 0x000fc600000006ff */
[----:B------:R-:W-:Y:S01]  /*03b0*/  VIADD R3, R2, UR4 ;  /* 0x0000000402037c36 */ /* 0x000fe20008000000 */
[----:B------:R-:W-:-:S05]  /*03c0*/  LOP3.LUT R8, R21, 0x1fc, RZ, 0xc0, !PT ;  /* 0x000001fc15087812 */ /* 0x000fca00078ec0ff */
[----:B------:R-:W-:Y:S01]  /*03d0*/  IMAD R4, R8, 0x4, R3 ;  /* 0x0000000408047824 */ /* 0x000fe200078e0203 */
[----:B------:R-:W-:Y:S01]  /*03e0*/  LOP3.LUT R16, R16, 0x3c, R21, 0xf8, !PT ;  /* 0x0000003c10107812 */ /* 0x000fe200078ef815 */
[----:B------:R-:W0:Y:S04]  /*03f0*/  LDC.64 R2, c[0x0][0x218] ;  /* 0x00008600ff027b82 */ /* 0x000e280000000a00 */
[----:B------:R-:W-:-:S05]  /*0400*/  IMAD.HI R9, R16, 0x2aaaaaab, RZ ;  /* 0x2aaaaaab10097827 */ /* 0x000fca00078e02ff */
[----:B------:R-:W-:-:S04]  /*0410*/  SHF.R.U32.HI R10, RZ, 0x1f, R9 ;  /* 0x0000001fff0a7819 */ /* 0x000fc80000011609 */
[----:B------:R-:W-:Y:S02]  /*0420*/  LEA.HI.SX32 R11, R9, R10, 0x1d ;  /* 0x0000000a090b7211 */ /* 0x000fe400078feaff */
[----:B------:R-:W-:Y:S02]  /*0430*/  LOP3.LUT R10, R8, 0x200, RZ, 0xfc, !PT ;  /* 0x00000200080a7812 */ /* 0x000fe400078efcff */
[----:B------:R-:W-:Y:S01]  /*0440*/  LOP3.LUT R9, R0, R17, RZ, 0xfc, !PT ;  /* 0x0000001100097212 */ /* 0x000fe200078efcff */
[C---:B------:R-:W-:Y:S01]  /*0450*/  IMAD R16, R11.reuse, -0x30, R16 ;  /* 0xffffffd00b107824 */ /* 0x040fe200078e0210 */
[----:B------:R-:W-:Y:S02]  /*0460*/  LOP3.LUT R0, R0, 0x8, R17, 0xfe, !PT ;  /* 0x0000000800007812 */ /* 0x000fe400078efe11 */
[----:B------:R-:W-:Y:S01]  /*0470*/  SHF.R.U32.HI R10, RZ, 0x2, R10 ;  /* 0x00000002ff0a7819 */ /* 0x000fe2000001160a */
[----:B------:R-:W-:Y:S01]  /*0480*/  IMAD R16, R11, 0x1b0, R16 ;  /* 0x000001b00b107824 */ /* 0x000fe200078e0210 */
[----:B------:R-:W-:-:S02]  /*0490*/  ISETP.GE.AND P1, PT, R9, 0x9, PT ;  /* 0x000000090900780c */ /* 0x000fc40003f26270 */
[----:B------:R-:W-:Y:S01]  /*04a0*/  ISETP.GE.AND P0, PT, R0, 0x9, PT ;  /* 0x000000090000780c */ /* 0x000fe20003f06270 */
[----:B------:R-:W-:Y:S01]  /*04b0*/  IMAD R11, R9, 0x30, R16 ;  /* 0x00000030090b7824 */ /* 0x000fe200078e0210 */
[----:B------:R-:W-:-:S04]  /*04c0*/  LOP3.LUT R10, R10, 0xf0, RZ, 0xc0, !PT ;  /* 0x000000f00a0a7812 */ /* 0x000fc800078ec0ff */
[----:B------:R-:W-:Y:S01]  /*04d0*/  IADD3 R9, R10, UR4, RZ ;  /* 0x000000040a097c10 */ /* 0x000fe2000fffe0ff */
[----:B0-----:R-:W-:-:S04]  /*04e0*/  IMAD.WIDE R10, R11, 0x4, R2 ;  /* 0x000000040b0a7825 */ /* 0x001fc800078e0202 */
[----:B------:R-:W-:Y:S01]  /*04f0*/  IMAD R9, R8, 0x4, R9 ;  /* 0x0000000408097824 */ /* 0x000fe200078e0209 */
[----:B--2---:R-:W-:Y:S04]  /*0500*/  STS [R29], R23 ;  /* 0x000000171d007388 */ /* 0x004fe80000000800 */
[----:B---3--:R-:W-:Y:S04]  /*0510*/  STS [R29+0x20], R24 ;  /* 0x000020181d007388 */ /* 0x008fe80000000800 */
[----:B-----5:R-:W-:Y:S04]  /*0520*/  STS [R29+0x60], R22 ;  /* 0x000060161d007388 */ /* 0x020fe80000000800 */
[----:B------:R-:W-:Y:S04]  /*0530*/  STS [R29+0x80], R25 ;  /* 0x000080191d007388 */ /* 0x000fe80000000800 */
[----:B------:R-:W-:Y:S04]  /*0540*/  STS [R29+0xa0], R28 ;  /* 0x0000a01c1d007388 */ /* 0x000fe80000000800 */
[----:B------:R-:W-:Y:S04]  /*0550*/  STS [R29+0x40], R20 ;  /* 0x000040141d007388 */ /* 0x000fe80000000800 */
[----:B------:R-:W-:Y:S04]  /*0560*/  STS [R29+0xc0], R27 ;  /* 0x0000c01b1d007388 */ /* 0x000fe80000000800 */
[----:B------:R-:W-:Y:S01]  /*0570*/  STS [R29+0xe0], R26 ;  /* 0x0000e01a1d007388 */ /* 0x000fe20000000800 */
[----:B------:R-:W-:Y:S06]  /*0580*/  BAR.SYNC.DEFER_BLOCKING 0x0 ;  /* 0x0000000000007b1d */ /* 0x000fec0000010000 */
[----:B------:R-:W0:Y:S04]  /*0590*/  LDS.128 R4, [R4] ;  /* 0x0000000004047984 */ /* 0x000e280000000c00 */
[----:B0-----:R0:W-:Y:S02]  /*05a0*/  @!P1 STG.E.128 desc[UR6][R10.64], R4 ;  /* 0x000000040a009986 */ /* 0x0011e4000c101d06 */
[----:B0-----:R-:W-:Y:S05]  /*05b0*/  @P0 EXIT ;  /* 0x000000000000094d */ /* 0x001fea0003800000 */
[----:B0-----:R-:W0:Y:S01]  /*05c0*/  LDS.128 R8, [R9+0x800] ;  /* 0x0008000009087984 */ /* 0x001e220000000c00 */
[----:B------:R-:W-:-:S04]  /*05d0*/  IMAD R5, R0, 0x30, R16 ;  /* 0x0000003000057824 */ /* 0x000fc800078e0210 */
[----:B------:R-:W-:-:S05]  /*05e0*/  IMAD.WIDE R2, R5, 0x4, R2 ;  /* 0x0000000405027825 */ /* 0x000fca00078e0202 */
[----:B0-----:R-:W-:Y:S01]  /*05f0*/  STG.E.128 desc[UR6][R2.64], R8 ;  /* 0x0000000802007986 */ /* 0x001fe2000c101d06 */
[----:B------:R-:W-:Y:S05]  /*0600*/  EXIT ;  /* 0x000000000000794d */ /* 0x000fea0003800000 */
.L_x_0:
[----:B------:R-:W-:-:S00]  /*0610*/  BRA `(.L_x_0) ;  /* 0xfffffffc00fc7947 */ /* 0x000fc0000383ffff */
[----:B------:R-:W-:-:S00]  /*0620*/  NOP ;  /* 0x0000000000007918 */ /* 0x000fc00000000000 */
        /* <DEDUP_REMOVED lines=13> */
.L_x_1:


//--------------------- .nv.shared.triton_poi_fused_21 --------------------------
	.section	.nv.shared.triton_poi_fused_21,"aw",@nobits
	.sectionflags	@""
	.align	16
	.zero		1024


//--------------------- .nv.constant0.triton_poi_fused_21 --------------------------
	.section	.nv.constant0.triton_poi_fused_21,"a",@progbits
	.sectionflags	@""
	.align	4
.nv.constant0.triton_poi_fused_21:
	.zero		552
